//
// Generated by NVIDIA NVVM Compiler
//
// Compiler Build ID: CL-36424714
// Cuda compilation tools, release 13.0, V13.0.88
// Based on NVVM 20.0.0
//

.version 9.0
.target sm_100
.address_size 64

	// .globl	_Z9VectorSumPiPKiS1_

.visible .entry _Z9VectorSumPiPKiS1_(
	.param .u64 .ptr .align 1 _Z9VectorSumPiPKiS1__param_0,
	.param .u64 .ptr .align 1 _Z9VectorSumPiPKiS1__param_1,
	.param .u64 .ptr .align 1 _Z9VectorSumPiPKiS1__param_2
)
{
	.reg .b32 	%r<5>;
	.reg .b64 	%rd<11>;

	ld.param.u64 	%rd1, [_Z9VectorSumPiPKiS1__param_0];
	ld.param.u64 	%rd2, [_Z9VectorSumPiPKiS1__param_1];
	ld.param.u64 	%rd3, [_Z9VectorSumPiPKiS1__param_2];
	cvta.to.global.u64 	%rd4, %rd1;
	cvta.to.global.u64 	%rd5, %rd3;
	cvta.to.global.u64 	%rd6, %rd2;
	mov.u32 	%r1, %tid.x;
	mul.wide.u32 	%rd7, %r1, 4;
	add.s64 	%rd8, %rd6, %rd7;
	ld.global.u32 	%r2, [%rd8];
	add.s64 	%rd9, %rd5, %rd7;
	ld.global.u32 	%r3, [%rd9];
	add.s32 	%r4, %r3, %r2;
	add.s64 	%rd10, %rd4, %rd7;
	st.global.u32 	[%rd10], %r4;
	ret;

}


// ===== COMPILED SASS (sm_100) =====

	.target	sm_100

	.elftype	@"ET_EXEC"


//--------------------- .note.nv.tkinfo           --------------------------
	.section	.note.nv.tkinfo,"",@"SHT_NOTE"
	.sectionflags	@"SHF_NOTE_NV_TKINFO"
	.tkinfo
        /*0018*/ 	.word	0x00000002
        /*0030*/ 	.string	""
        /*0030*/ 	.string	"ptxas"
        /*0030*/ 	.string	"Cuda compilation tools, release 13.0, V13.0.88"
        /*0030*/ 	.string	"Build cuda_13.0.r13.0/compiler.36424714_0"
        /*0030*/ 	.string	"-arch sm_100 -m 64 "



//--------------------- .note.nv.cuinfo           --------------------------
	.section	.note.nv.cuinfo,"",@"SHT_NOTE"
	.sectionflags	@"SHF_NOTE_NV_CUINFO"
        /*0018*/ 	.short	0x0002
        /*001a*/ 	.short	0x0064
        /*001c*/ 	.short	0x0082
	.zero		2


//--------------------- .nv.info                  --------------------------
	.section	.nv.info,"",@"SHT_CUDA_INFO"
	.align	4


	//----- nvinfo : EIATTR_REGCOUNT
	.align		4
        /*0000*/ 	.byte	0x04, 0x2f
        /*0002*/ 	.short	(.L_1 - .L_0)
	.align		4
.L_0:
        /*0004*/ 	.word	index@(_Z9VectorSumPiPKiS1_)
        /*0008*/ 	.word	0x0000000c


	//----- nvinfo : EIATTR_FRAME_SIZE
	.align		4
.L_1:
        /*000c*/ 	.byte	0x04, 0x11
        /*000e*/ 	.short	(.L_3 - .L_2)
	.align		4
.L_2:
        /*0010*/ 	.word	index@(_Z9VectorSumPiPKiS1_)
        /*0014*/ 	.word	0x00000000


	//----- nvinfo : EIATTR_MIN_STACK_SIZE
	.align		4
.L_3:
        /*0018*/ 	.byte	0x04, 0x12
        /*001a*/ 	.short	(.L_5 - .L_4)
	.align		4
.L_4:
        /*001c*/ 	.word	index@(_Z9VectorSumPiPKiS1_)
        /*0020*/ 	.word	0x00000000
.L_5:


//--------------------- .nv.compat                --------------------------
	.section	.nv.compat,"",@"SHT_CUDA_COMPAT_INFO"
	.align	4
        /*0000*/ 	.byte	0x02, 0x09, 0x00, 0x00, 0x02, 0x02, 0x01, 0x00, 0x02, 0x05, 0x05, 0x00, 0x03, 0x07, 0x01, 0x01
        /*0010*/ 	.byte	0x02, 0x03, 0x00, 0x00, 0x02, 0x06, 0x01, 0x00, 0x04, 0x0b, 0x08, 0x00, 0x09, 0x00, 0x00, 0x00
        /*0020*/ 	.byte	0x00, 0x00, 0x00, 0x00


//--------------------- .nv.info._Z9VectorSumPiPKiS1_ --------------------------
	.section	.nv.info._Z9VectorSumPiPKiS1_,"",@"SHT_CUDA_INFO"
	.sectionflags	@""
	.align	4


	//----- nvinfo : EIATTR_CUDA_API_VERSION
	.align		4
        /*0000*/ 	.byte	0x04, 0x37
        /*0002*/ 	.short	(.L_7 - .L_6)
.L_6:
        /*0004*/ 	.word	0x00000082


	//----- nvinfo : EIATTR_KPARAM_INFO
	.align		4
.L_7:
        /*0008*/ 	.byte	0x04, 0x17
        /*000a*/ 	.short	(.L_9 - .L_8)
.L_8:
        /*000c*/ 	.word	0x00000000
        /*0010*/ 	.short	0x0002
        /*0012*/ 	.short	0x0010
        /*0014*/ 	.byte	0x00, 0xf5, 0x21, 0x00


	//----- nvinfo : EIATTR_KPARAM_INFO
	.align		4
.L_9:
        /*0018*/ 	.byte	0x04, 0x17
        /*001a*/ 	.short	(.L_11 - .L_10)
.L_10:
        /*001c*/ 	.word	0x00000000
        /*0020*/ 	.short	0x0001
        /*0022*/ 	.short	0x0008
        /*0024*/ 	.byte	0x00, 0xf5, 0x21, 0x00


	//----- nvinfo : EIATTR_KPARAM_INFO
	.align		4
.L_11:
        /*0028*/ 	.byte	0x04, 0x17
        /*002a*/ 	.short	(.L_13 - .L_12)
.L_12:
        /*002c*/ 	.word	0x00000000
        /*0030*/ 	.short	0x0000
        /*0032*/ 	.short	0x0000
        /*0034*/ 	.byte	0x00, 0xf5, 0x21, 0x00


	//----- nvinfo : EIATTR_SPARSE_MMA_MASK
	.align		4
.L_13:
        /*0038*/ 	.byte	0x03, 0x50
        /*003a*/ 	.short	0x0000


	//----- nvinfo : EIATTR_MAXREG_COUNT
	.align		4
        /*003c*/ 	.byte	0x03, 0x1b
        /*003e*/ 	.short	0x00ff


	//----- nvinfo : EIATTR_MERCURY_ISA_VERSION
	.align		4
        /*0040*/ 	.byte	0x03, 0x5f
        /*0042*/ 	.short	0x0101


	//----- nvinfo : EIATTR_VRC_CTA_INIT_COUNT
	.align		4
        /*0044*/ 	.byte	0x02, 0x4a
	.zero		1
	.zero		1


	//----- nvinfo : EIATTR_EXIT_INSTR_OFFSETS
	.align		4
        /*0048*/ 	.byte	0x04, 0x1c
        /*004a*/ 	.short	(.L_15 - .L_14)


	//   ....[0]....
.L_14:
        /*004c*/ 	.word	0x000000d0


	//----- nvinfo : EIATTR_CBANK_PARAM_SIZE
	.align		4
.L_15:
        /*0050*/ 	.byte	0x03, 0x19
        /*0052*/ 	.short	0x0018


	//----- nvinfo : EIATTR_PARAM_CBANK
	.align		4
        /*0054*/ 	.byte	0x04, 0x0a
        /*0056*/ 	.short	(.L_17 - .L_16)
	.align		4
.L_16:
        /*0058*/ 	.word	index@(.nv.constant0._Z9VectorSumPiPKiS1_)
        /*005c*/ 	.short	0x0380
        /*005e*/ 	.short	0x0018


	//----- nvinfo : EIATTR_SW_WAR
	.align		4
.L_17:
        /*0060*/ 	.byte	0x04, 0x36
        /*0062*/ 	.short	(.L_19 - .L_18)
.L_18:
        /*0064*/ 	.word	0x00000008
.L_19:


//--------------------- .nv.callgraph             --------------------------
	.section	.nv.callgraph,"",@"SHT_CUDA_CALLGRAPH"
	.align	4
	.sectionentsize	8
	.align		4
        /*0000*/ 	.word	0x00000000
	.align		4
        /*0004*/ 	.word	0xffffffff
	.align		4
        /*0008*/ 	.word	0x00000000
	.align		4
        /*000c*/ 	.word	0xfffffffe
	.align		4
        /*0010*/ 	.word	0x00000000
	.align		4
        /*0014*/ 	.word	0xfffffffd
	.align		4
        /*0018*/ 	.word	0x00000000
	.align		4
        /*001c*/ 	.word	0xfffffffc


//--------------------- .text._Z9VectorSumPiPKiS1_ --------------------------
	.section	.text._Z9VectorSumPiPKiS1_,"ax",@progbits
	.align	128
        .global         _Z9VectorSumPiPKiS1_
        .type           _Z9VectorSumPiPKiS1_,@function
        .size           _Z9VectorSumPiPKiS1_,(.L_x_1 - _Z9VectorSumPiPKiS1_)
        .other          _Z9VectorSumPiPKiS1_,@"STO_CUDA_ENTRY STV_DEFAULT"
_Z9VectorSumPiPKiS1_:
.text._Z9VectorSumPiPKiS1_:
[----:B------:R-:W-:Y:S01]  /*0000*/  LDC R1, c[0x0][0x37c] ;  /* 0x0000df00ff017b82 */ /* 0x000fe20000000800 */
[----:B------:R-:W0:Y:S07]  /*0010*/  S2R R9, SR_TID.X ;  /* 0x0000000000097919 */ /* 0x000e2e0000002100 */
[----:B------:R-:W0:Y:S01]  /*0020*/  LDC.64 R2, c[0x0][0x388] ;  /* 0x0000e200ff027b82 */ /* 0x000e220000000a00 */
[----:B------:R-:W1:Y:S07]  /*0030*/  LDCU.64 UR4, c[0x0][0x358] ;  /* 0x00006b00ff0477ac */ /* 0x000e6e0008000a00 */
[----:B------:R-:W2:Y:S08]  /*0040*/  LDC.64 R4, c[0x0][0x390] ;  /* 0x0000e400ff047b82 */ /* 0x000eb00000000a00 */
[----:B------:R-:W3:Y:S01]  /*0050*/  LDC.64 R6, c[0x0][0x380] ;  /* 0x0000e000ff067b82 */ /* 0x000ee20000000a00 */
[----:B0-----:R-:W-:-:S04]  /*0060*/  IMAD.WIDE.U32 R2, R9, 0x4, R2 ;  /* 0x0000000409027825 */ /* 0x001fc800078e0002 */
[C---:B--2---:R-:W-:Y:S02]  /*0070*/  IMAD.WIDE.U32 R4, R9.reuse, 0x4, R4 ;  /* 0x0000000409047825 */ /* 0x044fe400078e0004 */
[----:B-1----:R-:W2:Y:S04]  /*0080*/  LDG.E R2, desc[UR4][R2.64] ;  /* 0x0000000402027981 */ /* 0x002ea8000c1e1900 */
[----:B------:R-:W2:Y:S01]  /*0090*/  LDG.E R5, desc[UR4][R4.64] ;  /* 0x0000000404057981 */ /* 0x000ea2000c1e1900 */
[----:B---3--:R-:W-:Y:S01]  /*00a0*/  IMAD.WIDE.U32 R6, R9, 0x4, R6 ;  /* 0x0000000409067825 */ /* 0x008fe200078e0006 */
[----:B--2---:R-:W-:-:S05]  /*00b0*/  IADD3 R9, PT, PT, R2, R5, RZ ;  /* 0x0000000502097210 */ /* 0x004fca0007ffe0ff */
[----:B------:R-:W-:Y:S01]  /*00c0*/  STG.E desc[UR4][R6.64], R9 ;  /* 0x0000000906007986 */ /* 0x000fe2000c101904 */
[----:B------:R-:W-:Y:S05]  /*00d0*/  EXIT ;  /* 0x000000000000794d */ /* 0x000fea0003800000 */
.L_x_0:
[----:B------:R-:W-:-:S00]  /*00e0*/  BRA `(.L_x_0) ;  /* 0xfffffffc00fc7947 */ /* 0x000fc0000383ffff */
[----:B------:R-:W-:-:S00]  /*00f0*/  NOP ;  /* 0x0000000000007918 */ /* 0x000fc00000000000 */
        /* <DEDUP_REMOVED lines=8> */
.L_x_1:


//--------------------- .nv.shared.reserved.0     --------------------------
	.section	.nv.shared.reserved.0,"aw",@nobits
	.weak		__nv_reservedSMEM_offset_0_alias
	.size		__nv_reservedSMEM_offset_0_alias, 0, 64
	.other		__nv_reservedSMEM_offset_0_alias,@"STO_CUDA_RESERVED_SHARED STV_DEFAULT"
__nv_reservedSMEM_offset_0_alias:
	.zero		0
	.zero		64


//--------------------- .nv.constant0._Z9VectorSumPiPKiS1_ --------------------------
	.section	.nv.constant0._Z9VectorSumPiPKiS1_,"a",@progbits
	.sectionflags	@""
	.align	4
.nv.constant0._Z9VectorSumPiPKiS1_:
	.zero		920


//--------------------- SYMBOLS --------------------------

	.type		.nv.reservedSmem.offset0,@object
	.size		.nv.reservedSmem.offset0,0x4
